//
// Generated by NVIDIA NVVM Compiler
//
// Compiler Build ID: CL-36424714
// Cuda compilation tools, release 13.0, V13.0.88
// Based on NVVM 20.0.0
//

.version 9.0
.target sm_100
.address_size 64

	// .globl	_Z3scpPiS_i

.visible .entry _Z3scpPiS_i(
	.param .u64 .ptr .align 1 _Z3scpPiS_i_param_0,
	.param .u64 .ptr .align 1 _Z3scpPiS_i_param_1,
	.param .u32 _Z3scpPiS_i_param_2
)
{
	.reg .b32 	%r<6>;
	.reg .b64 	%rd<10>;

	ld.param.u64 	%rd1, [_Z3scpPiS_i_param_0];
	ld.param.u64 	%rd2, [_Z3scpPiS_i_param_1];
	ld.param.u32 	%r1, [_Z3scpPiS_i_param_2];
	cvta.to.global.u64 	%rd3, %rd2;
	cvta.to.global.u64 	%rd4, %rd1;
	mov.u32 	%r2, %tid.x;
	mul.wide.u32 	%rd5, %r2, 4;
	add.s64 	%rd6, %rd4, %rd5;
	st.global.u32 	[%rd6], %r2;
	bar.sync 	0;
	add.s32 	%r3, %r2, 1;
	rem.s32 	%r4, %r3, %r1;
	mul.wide.u32 	%rd7, %r4, 4;
	add.s64 	%rd8, %rd4, %rd7;
	ld.global.u32 	%r5, [%rd8];
	add.s64 	%rd9, %rd3, %rd5;
	st.global.u32 	[%rd9], %r5;
	ret;

}


// ===== COMPILED SASS (sm_100) =====

	.target	sm_100

	.elftype	@"ET_EXEC"


//--------------------- .note.nv.tkinfo           --------------------------
	.section	.note.nv.tkinfo,"",@"SHT_NOTE"
	.sectionflags	@"SHF_NOTE_NV_TKINFO"
	.tkinfo
        /*0018*/ 	.word	0x00000002
        /*0030*/ 	.string	""
        /*0030*/ 	.string	"ptxas"
        /*0030*/ 	.string	"Cuda compilation tools, release 13.0, V13.0.88"
        /*0030*/ 	.string	"Build cuda_13.0.r13.0/compiler.36424714_0"
        /*0030*/ 	.string	"-arch sm_100 -m 64 "



//--------------------- .note.nv.cuinfo           --------------------------
	.section	.note.nv.cuinfo,"",@"SHT_NOTE"
	.sectionflags	@"SHF_NOTE_NV_CUINFO"
        /*0018*/ 	.short	0x0002
        /*001a*/ 	.short	0x0064
        /*001c*/ 	.short	0x0082
	.zero		2


//--------------------- .nv.info                  --------------------------
	.section	.nv.info,"",@"SHT_CUDA_INFO"
	.align	4


	//----- nvinfo : EIATTR_REGCOUNT
	.align		4
        /*0000*/ 	.byte	0x04, 0x2f
        /*0002*/ 	.short	(.L_1 - .L_0)
	.align		4
.L_0:
        /*0004*/ 	.word	index@(_Z3scpPiS_i)
        /*0008*/ 	.word	0x0000000c


	//----- nvinfo : EIATTR_FRAME_SIZE
	.align		4
.L_1:
        /*000c*/ 	.byte	0x04, 0x11
        /*000e*/ 	.short	(.L_3 - .L_2)
	.align		4
.L_2:
        /*0010*/ 	.word	index@(_Z3scpPiS_i)
        /*0014*/ 	.word	0x00000000


	//----- nvinfo : EIATTR_MIN_STACK_SIZE
	.align		4
.L_3:
        /*0018*/ 	.byte	0x04, 0x12
        /*001a*/ 	.short	(.L_5 - .L_4)
	.align		4
.L_4:
        /*001c*/ 	.word	index@(_Z3scpPiS_i)
        /*0020*/ 	.word	0x00000000
.L_5:


//--------------------- .nv.compat                --------------------------
	.section	.nv.compat,"",@"SHT_CUDA_COMPAT_INFO"
	.align	4
        /*0000*/ 	.byte	0x02, 0x09, 0x00, 0x00, 0x02, 0x02, 0x01, 0x00, 0x02, 0x05, 0x05, 0x00, 0x03, 0x07, 0x01, 0x01
        /*0010*/ 	.byte	0x02, 0x03, 0x00, 0x00, 0x02, 0x06, 0x01, 0x00, 0x04, 0x0b, 0x08, 0x00, 0x09, 0x00, 0x00, 0x00
        /*0020*/ 	.byte	0x00, 0x00, 0x00, 0x00


//--------------------- .nv.info._Z3scpPiS_i      --------------------------
	.section	.nv.info._Z3scpPiS_i,"",@"SHT_CUDA_INFO"
	.sectionflags	@""
	.align	4


	//----- nvinfo : EIATTR_CUDA_API_VERSION
	.align		4
        /*0000*/ 	.byte	0x04, 0x37
        /*0002*/ 	.short	(.L_7 - .L_6)
.L_6:
        /*0004*/ 	.word	0x00000082


	//----- nvinfo : EIATTR_KPARAM_INFO
	.align		4
.L_7:
        /*0008*/ 	.byte	0x04, 0x17
        /*000a*/ 	.short	(.L_9 - .L_8)
.L_8:
        /*000c*/ 	.word	0x00000000
        /*0010*/ 	.short	0x0002
        /*0012*/ 	.short	0x0010
        /*0014*/ 	.byte	0x00, 0xf0, 0x11, 0x00


	//----- nvinfo : EIATTR_KPARAM_INFO
	.align		4
.L_9:
        /*0018*/ 	.byte	0x04, 0x17
        /*001a*/ 	.short	(.L_11 - .L_10)
.L_10:
        /*001c*/ 	.word	0x00000000
        /*0020*/ 	.short	0x0001
        /*0022*/ 	.short	0x0008
        /*0024*/ 	.byte	0x00, 0xf5, 0x21, 0x00


	//----- nvinfo : EIATTR_KPARAM_INFO
	.align		4
.L_11:
        /*0028*/ 	.byte	0x04, 0x17
        /*002a*/ 	.short	(.L_13 - .L_12)
.L_12:
        /*002c*/ 	.word	0x00000000
        /*0030*/ 	.short	0x0000
        /*0032*/ 	.short	0x0000
        /*0034*/ 	.byte	0x00, 0xf5, 0x21, 0x00


	//----- nvinfo : EIATTR_SPARSE_MMA_MASK
	.align		4
.L_13:
        /*0038*/ 	.byte	0x03, 0x50
        /*003a*/ 	.short	0x0000


	//----- nvinfo : EIATTR_MAXREG_COUNT
	.align		4
        /*003c*/ 	.byte	0x03, 0x1b
        /*003e*/ 	.short	0x00ff


	//----- nvinfo : EIATTR_NUM_BARRIERS
	.align		4
        /*0040*/ 	.byte	0x02, 0x4c
        /*0042*/ 	.byte	0x01
	.zero		1


	//----- nvinfo : EIATTR_MERCURY_ISA_VERSION
	.align		4
        /*0044*/ 	.byte	0x03, 0x5f
        /*0046*/ 	.short	0x0101


	//----- nvinfo : EIATTR_VRC_CTA_INIT_COUNT
	.align		4
        /*0048*/ 	.byte	0x02, 0x4a
	.zero		1
	.zero		1


	//----- nvinfo : EIATTR_EXIT_INSTR_OFFSETS
	.align		4
        /*004c*/ 	.byte	0x04, 0x1c
        /*004e*/ 	.short	(.L_15 - .L_14)


	//   ....[0]....
.L_14:
        /*0050*/ 	.word	0x00000240


	//----- nvinfo : EIATTR_CBANK_PARAM_SIZE
	.align		4
.L_15:
        /*0054*/ 	.byte	0x03, 0x19
        /*0056*/ 	.short	0x0014


	//----- nvinfo : EIATTR_PARAM_CBANK
	.align		4
        /*0058*/ 	.byte	0x04, 0x0a
        /*005a*/ 	.short	(.L_17 - .L_16)
	.align		4
.L_16:
        /*005c*/ 	.word	index@(.nv.constant0._Z3scpPiS_i)
        /*0060*/ 	.short	0x0380
        /*0062*/ 	.short	0x0014


	//----- nvinfo : EIATTR_SW_WAR
	.align		4
.L_17:
        /*0064*/ 	.byte	0x04, 0x36
        /*0066*/ 	.short	(.L_19 - .L_18)
.L_18:
        /*0068*/ 	.word	0x00000008
.L_19:


//--------------------- .nv.callgraph             --------------------------
	.section	.nv.callgraph,"",@"SHT_CUDA_CALLGRAPH"
	.align	4
	.sectionentsize	8
	.align		4
        /*0000*/ 	.word	0x00000000
	.align		4
        /*0004*/ 	.word	0xffffffff
	.align		4
        /*0008*/ 	.word	0x00000000
	.align		4
        /*000c*/ 	.word	0xfffffffe
	.align		4
        /*0010*/ 	.word	0x00000000
	.align		4
        /*0014*/ 	.word	0xfffffffd
	.align		4
        /*0018*/ 	.word	0x00000000
	.align		4
        /*001c*/ 	.word	0xfffffffc


//--------------------- .text._Z3scpPiS_i         --------------------------
	.section	.text._Z3scpPiS_i,"ax",@progbits
	.align	128
        .global         _Z3scpPiS_i
        .type           _Z3scpPiS_i,@function
        .size           _Z3scpPiS_i,(.L_x_1 - _Z3scpPiS_i)
        .other          _Z3scpPiS_i,@"STO_CUDA_ENTRY STV_DEFAULT"
_Z3scpPiS_i:
.text._Z3scpPiS_i:
[----:B------:R-:W-:Y:S08]  /*0000*/  LDC R1, c[0x0][0x37c] ;  /* 0x0000df00ff017b82 */ /* 0x000ff00000000800 */
[----:B------:R-:W0:Y:S01]  /*0010*/  LDC R8, c[0x0][0x390] ;  /* 0x0000e400ff087b82 */ /* 0x000e220000000800 */
[----:B------:R-:W1:Y:S01]  /*0020*/  S2R R9, SR_TID.X ;  /* 0x0000000000097919 */ /* 0x000e620000002100 */
[----:B------:R-:W2:Y:S01]  /*0030*/  LDCU.64 UR4, c[0x0][0x358] ;  /* 0x00006b00ff0477ac */ /* 0x000ea20008000a00 */
[----:B0-----:R-:W-:-:S04]  /*0040*/  IABS R7, R8 ;  /* 0x0000000800077213 */ /* 0x001fc80000000000 */
[----:B------:R-:W0:Y:S01]  /*0050*/  I2F.RP R4, R7 ;  /* 0x0000000700047306 */ /* 0x000e220000209400 */
[----:B-1----:R-:W-:-:S05]  /*0060*/  VIADD R0, R9, 0x1 ;  /* 0x0000000109007836 */ /* 0x002fca0000000000 */
[----:B------:R-:W-:Y:S02]  /*0070*/  ISETP.GE.AND P2, PT, R0, RZ, PT ;  /* 0x000000ff0000720c */ /* 0x000fe40003f46270 */
[----:B0-----:R-:W0:Y:S02]  /*0080*/  MUFU.RCP R4, R4 ;  /* 0x0000000400047308 */ /* 0x001e240000001000 */
[----:B0-----:R-:W-:Y:S02]  /*0090*/  IADD3 R2, PT, PT, R4, 0xffffffe, RZ ;  /* 0x0ffffffe04027810 */ /* 0x001fe40007ffe0ff */
[----:B------:R-:W-:-:S04]  /*00a0*/  IABS R4, R0 ;  /* 0x0000000000047213 */ /* 0x000fc80000000000 */
[----:B------:R0:W1:Y:S02]  /*00b0*/  F2I.FTZ.U32.TRUNC.NTZ R3, R2 ;  /* 0x0000000200037305 */ /* 0x000064000021f000 */
[----:B0-----:R-:W-:Y:S01]  /*00c0*/  HFMA2 R2, -RZ, RZ, 0, 0 ;  /* 0x00000000ff027431 */ /* 0x001fe200000001ff */
[----:B-1----:R-:W-:-:S05]  /*00d0*/  IADD3 R6, PT, PT, RZ, -R3, RZ ;  /* 0x80000003ff067210 */ /* 0x002fca0007ffe0ff */
[----:B------:R-:W-:-:S04]  /*00e0*/  IMAD R5, R6, R7, RZ ;  /* 0x0000000706057224 */ /* 0x000fc800078e02ff */
[----:B------:R-:W-:-:S06]  /*00f0*/  IMAD.HI.U32 R3, R3, R5, R2 ;  /* 0x0000000503037227 */ /* 0x000fcc00078e0002 */
[----:B------:R-:W-:-:S04]  /*0100*/  IMAD.HI.U32 R3, R3, R4, RZ ;  /* 0x0000000403037227 */ /* 0x000fc800078e00ff */
[----:B------:R-:W-:-:S04]  /*0110*/  IMAD.MOV R3, RZ, RZ, -R3 ;  /* 0x000000ffff037224 */ /* 0x000fc800078e0a03 */
[C---:B------:R-:W-:Y:S02]  /*0120*/  IMAD R2, R7.reuse, R3, R4 ;  /* 0x0000000307027224 */ /* 0x040fe400078e0204 */
[----:B------:R-:W0:Y:S03]  /*0130*/  LDC.64 R4, c[0x0][0x380] ;  /* 0x0000e000ff047b82 */ /* 0x000e260000000a00 */
[----:B------:R-:W-:-:S13]  /*0140*/  ISETP.GT.U32.AND P0, PT, R7, R2, PT ;  /* 0x000000020700720c */ /* 0x000fda0003f04070 */
[----:B------:R-:W-:Y:S02]  /*0150*/  @!P0 IADD3 R2, PT, PT, R2, -R7, RZ ;  /* 0x8000000702028210 */ /* 0x000fe40007ffe0ff */
[----:B------:R-:W-:Y:S02]  /*0160*/  ISETP.NE.AND P0, PT, R8, RZ, PT ;  /* 0x000000ff0800720c */ /* 0x000fe40003f05270 */
[----:B------:R-:W-:-:S13]  /*0170*/  ISETP.GT.U32.AND P1, PT, R7, R2, PT ;  /* 0x000000020700720c */ /* 0x000fda0003f24070 */
[----:B------:R-:W-:-:S05]  /*0180*/  @!P1 IMAD.IADD R2, R2, 0x1, -R7 ;  /* 0x0000000102029824 */ /* 0x000fca00078e0a07 */
[----:B------:R-:W-:Y:S01]  /*0190*/  MOV R7, R2 ;  /* 0x0000000200077202 */ /* 0x000fe20000000f00 */
[----:B0-----:R-:W-:-:S04]  /*01a0*/  IMAD.WIDE.U32 R2, R9, 0x4, R4 ;  /* 0x0000000409027825 */ /* 0x001fc800078e0004 */
[----:B------:R-:W-:Y:S01]  /*01b0*/  @!P2 IMAD.MOV R7, RZ, RZ, -R7 ;  /* 0x000000ffff07a224 */ /* 0x000fe200078e0a07 */
[----:B--2---:R-:W-:Y:S01]  /*01c0*/  STG.E desc[UR4][R2.64], R9 ;  /* 0x0000000902007986 */ /* 0x004fe2000c101904 */
[----:B------:R-:W-:-:S05]  /*01d0*/  @!P0 LOP3.LUT R7, RZ, R8, RZ, 0x33, !PT ;  /* 0x00000008ff078212 */ /* 0x000fca00078e33ff */
[----:B------:R-:W-:Y:S01]  /*01e0*/  IMAD.WIDE.U32 R4, R7, 0x4, R4 ;  /* 0x0000000407047825 */ /* 0x000fe200078e0004 */
[----:B------:R-:W-:Y:S08]  /*01f0*/  BAR.SYNC.DEFER_BLOCKING 0x0 ;  /* 0x0000000000007b1d */ /* 0x000ff00000010000 */
[----:B------:R-:W0:Y:S01]  /*0200*/  LDC.64 R6, c[0x0][0x388] ;  /* 0x0000e200ff067b82 */ /* 0x000e220000000a00 */
[----:B------:R-:W2:Y:S01]  /*0210*/  LDG.E R5, desc[UR4][R4.64] ;  /* 0x0000000404057981 */ /* 0x000ea2000c1e1900 */
[----:B0-----:R-:W-:-:S05]  /*0220*/  IMAD.WIDE.U32 R6, R9, 0x4, R6 ;  /* 0x0000000409067825 */ /* 0x001fca00078e0006 */
[----:B--2---:R-:W-:Y:S01]  /*0230*/  STG.E desc[UR4][R6.64], R5 ;  /* 0x0000000506007986 */ /* 0x004fe2000c101904 */
[----:B------:R-:W-:Y:S05]  /*0240*/  EXIT ;  /* 0x000000000000794d */ /* 0x000fea0003800000 */
.L_x_0:
[----:B------:R-:W-:-:S00]  /*0250*/  BRA `(.L_x_0) ;  /* 0xfffffffc00fc7947 */ /* 0x000fc0000383ffff */
[----:B------:R-:W-:-:S00]  /*0260*/  NOP ;  /* 0x0000000000007918 */ /* 0x000fc00000000000 */
        /* <DEDUP_REMOVED lines=9> */
.L_x_1:


//--------------------- .nv.shared.reserved.0     --------------------------
	.section	.nv.shared.reserved.0,"aw",@nobits
	.weak		__nv_reservedSMEM_offset_0_alias
	.size		__nv_reservedSMEM_offset_0_alias, 0, 64
	.other		__nv_reservedSMEM_offset_0_alias,@"STO_CUDA_RESERVED_SHARED STV_DEFAULT"
__nv_reservedSMEM_offset_0_alias:
	.zero		0
	.zero		64


//--------------------- .nv.constant0._Z3scpPiS_i --------------------------
	.section	.nv.constant0._Z3scpPiS_i,"a",@progbits
	.sectionflags	@""
	.align	4
.nv.constant0._Z3scpPiS_i:
	.zero		916


//--------------------- SYMBOLS --------------------------

	.type		.nv.reservedSmem.offset0,@object
	.size		.nv.reservedSmem.offset0,0x4
